	.headerflags	@"EF_CUDA_TEXMODE_UNIFIED EF_CUDA_64BIT_ADDRESS EF_CUDA_ACCELERATORS EF_CUDA_SM90 EF_CUDA_VIRTUAL_SM(EF_CUDA_SM90)"
	.elftype	@"ET_EXEC"


//--------------------- .nv.info                  --------------------------
	.section	.nv.info,"",@"SHT_CUDA_INFO"
	.align	4


	//----- nvinfo : EIATTR_REGCOUNT
	.align		4
        /*0000*/ 	.byte	0x04, 0x2f
        /*0002*/ 	.short	(.L_2 - .L_1)
	.align		4
.L_1:
        /*0004*/ 	.word	index@(triton_per_fused__log_softmax_mean_mul_neg_sum_1)
        /*0008*/ 	.word	0x00000017


	//----- nvinfo : EIATTR_MIN_STACK_SIZE
	.align		4
.L_2:
        /*000c*/ 	.byte	0x04, 0x12
        /*000e*/ 	.short	(.L_4 - .L_3)
	.align		4
.L_3:
        /*0010*/ 	.word	index@(triton_per_fused__log_softmax_mean_mul_neg_sum_1)
        /*0014*/ 	.word	0x00000000


	//----- nvinfo : EIATTR_FRAME_SIZE
	.align		4
.L_4:
        /*0018*/ 	.byte	0x04, 0x11
        /*001a*/ 	.short	(.L_6 - .L_5)
	.align		4
.L_5:
        /*001c*/ 	.word	index@(triton_per_fused__log_softmax_mean_mul_neg_sum_1)
        /*0020*/ 	.word	0x00000000


	//----- nvinfo : EIATTR_MIN_STACK_SIZE
	.align		4
.L_6:
        /*0024*/ 	.byte	0x04, 0x12
        /*0026*/ 	.short	(.L_8 - .L_7)
	.align		4
.L_7:
        /*0028*/ 	.word	index@(triton_per_fused__log_softmax_mean_mul_neg_sum_1)
        /*002c*/ 	.word	0x00000000
.L_8:


//--------------------- .nv.info.triton_per_fused__log_softmax_mean_mul_neg_sum_1 --------------------------
	.section	.nv.info.triton_per_fused__log_softmax_mean_mul_neg_sum_1,"",@"SHT_CUDA_INFO"
	.sectionflags	@""
	.align	4


	//----- nvinfo : EIATTR_CUDA_API_VERSION
	.align		4
        /*0000*/ 	.byte	0x04, 0x37
        /*0002*/ 	.short	(.L_10 - .L_9)
.L_9:
        /*0004*/ 	.word	0x0000007c


	//----- nvinfo : EIATTR_KPARAM_INFO
	.align		4
.L_10:
        /*0008*/ 	.byte	0x04, 0x17
        /*000a*/ 	.short	(.L_12 - .L_11)
.L_11:
        /*000c*/ 	.word	0x00000000
        /*0010*/ 	.short	0x0003
        /*0012*/ 	.short	0x0018
        /*0014*/ 	.byte	0x00, 0xf0, 0x11, 0x00


	//----- nvinfo : EIATTR_KPARAM_INFO
	.align		4
.L_12:
        /*0018*/ 	.byte	0x04, 0x17
        /*001a*/ 	.short	(.L_14 - .L_13)
.L_13:
        /*001c*/ 	.word	0x00000000
        /*0020*/ 	.short	0x0002
        /*0022*/ 	.short	0x0010
        /*0024*/ 	.byte	0x00, 0xf4, 0x21, 0x00


	//----- nvinfo : EIATTR_KPARAM_INFO
	.align		4
.L_14:
        /*0028*/ 	.byte	0x04, 0x17
        /*002a*/ 	.short	(.L_16 - .L_15)
.L_15:
        /*002c*/ 	.word	0x00000000
        /*0030*/ 	.short	0x0001
        /*0032*/ 	.short	0x0008
        /*0034*/ 	.byte	0x00, 0xf4, 0x21, 0x00


	//----- nvinfo : EIATTR_KPARAM_INFO
	.align		4
.L_16:
        /*0038*/ 	.byte	0x04, 0x17
        /*003a*/ 	.short	(.L_18 - .L_17)
.L_17:
        /*003c*/ 	.word	0x00000000
        /*0040*/ 	.short	0x0000
        /*0042*/ 	.short	0x0000
        /*0044*/ 	.byte	0x00, 0xf4, 0x21, 0x00


	//----- nvinfo : EIATTR_SPARSE_MMA_MASK
	.align		4
.L_18:
        /*0048*/ 	.byte	0x03, 0x50
        /*004a*/ 	.short	0x0000


	//----- nvinfo : EIATTR_MAXREG_COUNT
	.align		4
        /*004c*/ 	.byte	0x03, 0x1b
        /*004e*/ 	.short	0x00ff


	//----- nvinfo : EIATTR_COOP_GROUP_MASK_REGIDS
	.align		4
        /*0050*/ 	.byte	0x04, 0x29
        /*0052*/ 	.short	(.L_20 - .L_19)


	//   ....[0]....
.L_19:
        /*0054*/ 	.word	0xffffffff


	//   ....[1]....
        /*0058*/ 	.word	0xffffffff


	//   ....[2]....
        /*005c*/ 	.word	0xffffffff


	//   ....[3]....
        /*0060*/ 	.word	0xffffffff


	//   ....[4]....
        /*0064*/ 	.word	0xffffffff


	//   ....[5]....
        /*0068*/ 	.word	0xffffffff


	//----- nvinfo : EIATTR_COOP_GROUP_INSTR_OFFSETS
	.align		4
.L_20:
        /*006c*/ 	.byte	0x04, 0x28
        /*006e*/ 	.short	(.L_22 - .L_21)


	//   ....[0]....
.L_21:
        /*0070*/ 	.word	0x00000530


	//   ....[1]....
        /*0074*/ 	.word	0x00000560


	//   ....[2]....
        /*0078*/ 	.word	0x000005a0


	//   ....[3]....
        /*007c*/ 	.word	0x000005c0


	//   ....[4]....
        /*0080*/ 	.word	0x000005e0


	//   ....[5]....
        /*0084*/ 	.word	0x00000650


	//----- nvinfo : EIATTR_EXIT_INSTR_OFFSETS
	.align		4
.L_22:
        /*0088*/ 	.byte	0x04, 0x1c
        /*008a*/ 	.short	(.L_24 - .L_23)


	//   ....[0]....
.L_23:
        /*008c*/ 	.word	0x000006c0


	//   ....[1]....
        /*0090*/ 	.word	0x00000700


	//----- nvinfo : EIATTR_REQNTID
	.align		4
.L_24:
        /*0094*/ 	.byte	0x04, 0x10
        /*0096*/ 	.short	(.L_26 - .L_25)
.L_25:
        /*0098*/ 	.word	0x00000040
        /*009c*/ 	.word	0x00000001
        /*00a0*/ 	.word	0x00000001


	//----- nvinfo : EIATTR_CBANK_PARAM_SIZE
	.align		4
.L_26:
        /*00a4*/ 	.byte	0x03, 0x19
        /*00a6*/ 	.short	0x001c


	//----- nvinfo : EIATTR_PARAM_CBANK
	.align		4
        /*00a8*/ 	.byte	0x04, 0x0a
        /*00aa*/ 	.short	(.L_28 - .L_27)
	.align		4
.L_27:
        /*00ac*/ 	.word	index@(.nv.constant0.triton_per_fused__log_softmax_mean_mul_neg_sum_1)
        /*00b0*/ 	.short	0x0210
        /*00b2*/ 	.short	0x001c


	//----- nvinfo : EIATTR_SW_WAR
	.align		4
.L_28:
        /*00b4*/ 	.byte	0x04, 0x36
        /*00b6*/ 	.short	(.L_30 - .L_29)
.L_29:
        /*00b8*/ 	.word	0x00000008
.L_30:


//--------------------- .nv.callgraph             --------------------------
	.section	.nv.callgraph,"",@"SHT_CUDA_CALLGRAPH"
	.align	4
	.sectionentsize	8
	.align		4
        /*0000*/ 	.word	0x00000000
	.align		4
        /*0004*/ 	.word	0xffffffff
	.align		4
        /*0008*/ 	.word	0x00000000
	.align		4
        /*000c*/ 	.word	0xfffffffe
	.align		4
        /*0010*/ 	.word	0x00000000
	.align		4
        /*0014*/ 	.word	0xfffffffd
	.align		4
        /*0018*/ 	.word	0x00000000
	.align		4
        /*001c*/ 	.word	0xfffffffc


//--------------------- .nv.constant4             --------------------------
	.section	.nv.constant4,"a",@progbits
	.align	8
	.align		8
.nv.constant4:
        /*0000*/ 	.dword	_$_str


//--------------------- .text.triton_per_fused__log_softmax_mean_mul_neg_sum_1 --------------------------
	.section	.text.triton_per_fused__log_softmax_mean_mul_neg_sum_1,"ax",@progbits
	.sectionflags	@"SHF_BARRIERS=1"
	.align	128
        .global         triton_per_fused__log_softmax_mean_mul_neg_sum_1
        .type           triton_per_fused__log_softmax_mean_mul_neg_sum_1,@function
        .size           triton_per_fused__log_softmax_mean_mul_neg_sum_1,(.L_x_1 - triton_per_fused__log_softmax_mean_mul_neg_sum_1)
        .other          triton_per_fused__log_softmax_mean_mul_neg_sum_1,@"STO_CUDA_ENTRY STV_DEFAULT"
triton_per_fused__log_softmax_mean_mul_neg_sum_1:
.text.triton_per_fused__log_softmax_mean_mul_neg_sum_1:
[----:B------:R-:W0:Y:S01]  /*0000*/  LDC R1, c[0x0][0x28] ;  /* 0x00000a00ff017b82 */ /* 0x000e220000000800 */
[----:B------:R-:W1:Y:S07]  /*0010*/  S2R R18, SR_TID.X ;  /* 0x0000000000127919 */ /* 0x000e6e0000002100 */
[----:B------:R-:W2:Y:S01]  /*0020*/  LDC.64 R14, c[0x0][0x220] ;  /* 0x00008800ff0e7b82 */ /* 0x000ea20000000a00 */
[----:B------:R-:W-:-:S07]  /*0030*/  ULDC.64 UR6, c[0x0][0x208] ;  /* 0x0000820000067ab9 */ /* 0x000fce0000000a00 */
[----:B------:R-:W3:Y:S01]  /*0040*/  LDC.64 R12, c[0x0][0x218] ;  /* 0x00008600ff0c7b82 */ /* 0x000ee20000000a00 */
[----:B-1----:R-:W-:-:S04]  /*0050*/  SHF.L.U32 R0, R18, 0x2, RZ ;  /* 0x0000000212007819 */ /* 0x002fc800000006ff */
[----:B------:R-:W-:-:S05]  /*0060*/  LOP3.LUT R7, R0, 0xfc, RZ, 0xc0, !PT ;  /* 0x000000fc00077812 */ /* 0x000fca00078ec0ff */
[----:B--2---:R-:W-:-:S05]  /*0070*/  IMAD.WIDE.U32 R14, R7, 0x4, R14 ;  /* 0x00000004070e7825 */ /* 0x004fca00078e000e */
[----:B------:R-:W2:Y:S04]  /*0080*/  LDG.E.EL R4, desc[UR6][R14.64] ;  /* 0x000000060e047981 */ /* 0x000ea8000c2e1900 */
[----:B------:R-:W4:Y:S04]  /*0090*/  LDG.E.EL R5, desc[UR6][R14.64+0x4] ;  /* 0x000004060e057981 */ /* 0x000f28000c2e1900 */
[----:B------:R-:W5:Y:S04]  /*00a0*/  LDG.E.EL R3, desc[UR6][R14.64+0x8] ;  /* 0x000008060e037981 */ /* 0x000f68000c2e1900 */
[----:B------:R-:W5:Y:S01]  /*00b0*/  LDG.E.EL R6, desc[UR6][R14.64+0xc] ;  /* 0x00000c060e067981 */ /* 0x000f62000c2e1900 */
[----:B---3--:R-:W-:-:S05]  /*00c0*/  IMAD.WIDE.U32 R12, R7, 0x4, R12 ;  /* 0x00000004070c7825 */ /* 0x008fca00078e000c */
[----:B------:R-:W3:Y:S04]  /*00d0*/  LDG.E.EL R8, desc[UR6][R12.64+0x4] ;  /* 0x000004060c087981 */ /* 0x000ee8000c2e1900 */
[----:B------:R-:W3:Y:S04]  /*00e0*/  LDG.E.EL R7, desc[UR6][R12.64] ;  /* 0x000000060c077981 */ /* 0x000ee8000c2e1900 */
[----:B------:R-:W3:Y:S04]  /*00f0*/  LDG.E.EL R9, desc[UR6][R12.64+0x8] ;  /* 0x000008060c097981 */ /* 0x000ee8000c2e1900 */
[----:B------:R1:W3:Y:S01]  /*0100*/  LDG.E.EL R10, desc[UR6][R12.64+0xc] ;  /* 0x00000c060c0a7981 */ /* 0x0002e2000c2e1900 */
[----:B------:R-:W1:Y:S01]  /*0110*/  S2UR UR5, SR_CgaCtaId ;  /* 0x00000000000579c3 */ /* 0x000e620000008800 */
[----:B------:R-:W-:-:S02]  /*0120*/  UMOV UR4, 0x400 ;  /* 0x0000040000047882 */ /* 0x000fc40000000000 */
[----:B01----:R-:W-:Y:S01]  /*0130*/  UPRMT UR4, UR5, 0x654, UR4 ;  /* 0x0000065405047896 */ /* 0x003fe20008000004 */
[----:B--2---:R-:W-:Y:S01]  /*0140*/  FMUL R11, R4, 1.4426950216293334961 ;  /* 0x3fb8aa3b040b7820 */ /* 0x004fe20000400000 */
[----:B----4-:R-:W-:-:S04]  /*0150*/  FMUL R16, R5, 1.4426950216293334961 ;  /* 0x3fb8aa3b05107820 */ /* 0x010fc80000400000 */
[----:B------:R-:W-:Y:S01]  /*0160*/  FSETP.GEU.AND P0, PT, R11, -126, PT ;  /* 0xc2fc00000b00780b */ /* 0x000fe20003f0e000 */
[----:B-----5:R-:W-:Y:S01]  /*0170*/  FMUL R17, R3, 1.4426950216293334961 ;  /* 0x3fb8aa3b03117820 */ /* 0x020fe20000400000 */
[----:B------:R-:W-:Y:S01]  /*0180*/  FSETP.GEU.AND P1, PT, R16, -126, PT ;  /* 0xc2fc00001000780b */ /* 0x000fe20003f2e000 */
[----:B------:R-:W-:-:S03]  /*0190*/  FMUL R15, R6, 1.4426950216293334961 ;  /* 0x3fb8aa3b060f7820 */ /* 0x000fc60000400000 */
[----:B------:R-:W-:Y:S02]  /*01a0*/  FSETP.GEU.AND P2, PT, R17, -126, PT ;  /* 0xc2fc00001100780b */ /* 0x000fe40003f4e000 */
[----:B------:R-:W-:-:S05]  /*01b0*/  FSETP.GEU.AND P3, PT, R15, -126, PT ;  /* 0xc2fc00000f00780b */ /* 0x000fca0003f6e000 */
[----:B------:R-:W-:Y:S01]  /*01c0*/  @!P0 FMUL R11, R11, 0.5 ;  /* 0x3f0000000b0b8820 */ /* 0x000fe20000400000 */
[----:B---3--:R-:W-:Y:S01]  /*01d0*/  FADD R8, RZ, -R8 ;  /* 0x80000008ff087221 */ /* 0x008fe20000000000 */
[----:B------:R-:W-:Y:S02]  /*01e0*/  @!P1 FMUL R16, R16, 0.5 ;  /* 0x3f00000010109820 */ /* 0x000fe40000400000 */
[----:B------:R-:W0:Y:S01]  /*01f0*/  MUFU.EX2 R14, R11 ;  /* 0x0000000b000e7308 */ /* 0x000e220000000800 */
[----:B------:R-:W-:Y:S01]  /*0200*/  FADD R7, RZ, -R7 ;  /* 0x80000007ff077221 */ /* 0x000fe20000000000 */
[----:B------:R-:W-:Y:S01]  /*0210*/  @!P2 FMUL R17, R17, 0.5 ;  /* 0x3f0000001111a820 */ /* 0x000fe20000400000 */
[----:B------:R-:W-:Y:S01]  /*0220*/  FADD R9, RZ, -R9 ;  /* 0x80000009ff097221 */ /* 0x000fe20000000000 */
[----:B------:R-:W-:-:S04]  /*0230*/  @!P3 FMUL R15, R15, 0.5 ;  /* 0x3f0000000f0fb820 */ /* 0x000fc80000400000 */
[----:B------:R1:W2:Y:S01]  /*0240*/  MUFU.EX2 R13, R16 ;  /* 0x00000010000d7308 */ /* 0x0002a20000000800 */
[----:B------:R-:W-:Y:S01]  /*0250*/  FADD R10, RZ, -R10 ;  /* 0x8000000aff0a7221 */ /* 0x000fe20000000000 */
[----:B0-----:R-:W-:-:S06]  /*0260*/  @!P0 FMUL R14, R14, R14 ;  /* 0x0000000e0e0e8220 */ /* 0x001fcc0000400000 */
[----:B------:R-:W0:Y:S01]  /*0270*/  MUFU.EX2 R12, R17 ;  /* 0x00000011000c7308 */ /* 0x000e220000000800 */
[----:B-1----:R-:W-:Y:S01]  /*0280*/  HFMA2.MMA R16, -RZ, RZ, 1.5048828125, 33.21875 ;  /* 0x3e055027ff107435 */ /* 0x002fe200000001ff */
[----:B--2---:R-:W-:-:S06]  /*0290*/  @!P1 FMUL R13, R13, R13 ;  /* 0x0000000d0d0d9220 */ /* 0x004fcc0000400000 */
[----:B------:R-:W1:Y:S01]  /*02a0*/  MUFU.EX2 R20, R15 ;  /* 0x0000000f00147308 */ /* 0x000e620000000800 */
[----:B------:R-:W-:Y:S01]  /*02b0*/  FADD R13, R14, R13 ;  /* 0x0000000d0e0d7221 */ /* 0x000fe20000000000 */
[----:B0-----:R-:W-:-:S04]  /*02c0*/  @!P2 FMUL R12, R12, R12 ;  /* 0x0000000c0c0ca220 */ /* 0x001fc80000400000 */
[----:B------:R-:W-:Y:S01]  /*02d0*/  FADD R13, R13, R12 ;  /* 0x0000000c0d0d7221 */ /* 0x000fe20000000000 */
[----:B-1----:R-:W-:-:S04]  /*02e0*/  @!P3 FMUL R20, R20, R20 ;  /* 0x000000141414b220 */ /* 0x002fc80000400000 */
[----:B------:R-:W-:-:S05]  /*02f0*/  FADD R11, R13, R20 ;  /* 0x000000140d0b7221 */ /* 0x000fca0000000000 */
[----:B------:R-:W-:-:S13]  /*0300*/  FSETP.GEU.AND P0, PT, R11, 1.175494350822287508e-38, PT ;  /* 0x008000000b00780b */ /* 0x000fda0003f0e000 */
[----:B------:R-:W-:-:S05]  /*0310*/  @!P0 FMUL R11, R11, 8388608 ;  /* 0x4b0000000b0b8820 */ /* 0x000fca0000400000 */
[----:B------:R-:W-:Y:S02]  /*0320*/  IADD3 R12, R11, -0x3f2aaaab, RZ ;  /* 0xc0d555550b0c7810 */ /* 0x000fe40007ffe0ff */
[----:B------:R-:W-:Y:S02]  /*0330*/  ISETP.GE.U32.AND P1, PT, R11, 0x7f800000, PT ;  /* 0x7f8000000b00780c */ /* 0x000fe40003f26070 */
[----:B------:R-:W-:-:S04]  /*0340*/  LOP3.LUT R14, R12, 0xff800000, RZ, 0xc0, !PT ;  /* 0xff8000000c0e7812 */ /* 0x000fc800078ec0ff */
[----:B------:R-:W-:Y:S02]  /*0350*/  IADD3 R12, R11, -R14, RZ ;  /* 0x8000000e0b0c7210 */ /* 0x000fe40007ffe0ff */
[----:B------:R-:W-:-:S03]  /*0360*/  I2FP.F32.S32 R13, R14 ;  /* 0x0000000e000d7245 */ /* 0x000fc60000201400 */
[----:B------:R-:W-:Y:S02]  /*0370*/  FADD R15, R12, -1 ;  /* 0xbf8000000c0f7421 */ /* 0x000fe40000000000 */
[----:B------:R-:W-:Y:S02]  /*0380*/  @P1 MOV R14, 0x7f800000 ;  /* 0x7f800000000e1802 */ /* 0x000fe40000000f00 */
[----:B------:R-:W-:-:S04]  /*0390*/  FFMA.FTZ R12, R15, -R16, 0.14084610342979431152 ;  /* 0x3e1039f60f0c7423 */ /* 0x000fc80000010810 */
[----:B------:R-:W-:-:S04]  /*03a0*/  FFMA.FTZ R12, R15, R12, -0.12148627638816833496 ;  /* 0xbdf8cdcc0f0c7423 */ /* 0x000fc8000001000c */
[----:B------:R-:W-:-:S04]  /*03b0*/  FFMA.FTZ R12, R15, R12, 0.13980610668659210205 ;  /* 0x3e0f29550f0c7423 */ /* 0x000fc8000001000c */
[----:B------:R-:W-:-:S04]  /*03c0*/  FFMA.FTZ R12, R15, R12, -0.16684235632419586182 ;  /* 0xbe2ad8b90f0c7423 */ /* 0x000fc8000001000c */
[----:B------:R-:W-:-:S04]  /*03d0*/  FFMA.FTZ R12, R15, R12, 0.20012299716472625732 ;  /* 0x3e4ced0b0f0c7423 */ /* 0x000fc8000001000c */
[----:B------:R-:W-:-:S04]  /*03e0*/  FFMA.FTZ R12, R15, R12, -0.24999669194221496582 ;  /* 0xbe7fff220f0c7423 */ /* 0x000fc8000001000c */
[----:B------:R-:W-:-:S04]  /*03f0*/  FFMA.FTZ R12, R15, R12, 0.33333182334899902344 ;  /* 0x3eaaaa780f0c7423 */ /* 0x000fc8000001000c */
[----:B------:R-:W-:Y:S01]  /*0400*/  FFMA.FTZ R16, R15, R12, -0.5 ;  /* 0xbf0000000f107423 */ /* 0x000fe2000001000c */
[----:B------:R-:W-:Y:S02]  /*0410*/  FSEL R12, RZ, -23, P0 ;  /* 0xc1b80000ff0c7808 */ /* 0x000fe40000000000 */
[----:B------:R-:W-:Y:S01]  /*0420*/  FSETP.NEU.AND P0, PT, R11, RZ, PT ;  /* 0x000000ff0b00720b */ /* 0x000fe20003f0d000 */
[----:B------:R-:W-:Y:S02]  /*0430*/  FMUL R16, R15, R16 ;  /* 0x000000100f107220 */ /* 0x000fe40000400000 */
[----:B------:R-:W-:Y:S02]  /*0440*/  FFMA.FTZ R12, R13, 1.1920928955078125e-07, R12 ;  /* 0x340000000d0c7823 */ /* 0x000fe4000001000c */
[----:B------:R-:W-:-:S04]  /*0450*/  FFMA.FTZ R15, R15, R16, R15 ;  /* 0x000000100f0f7223 */ /* 0x000fc8000001000f */
[----:B------:R-:W-:Y:S01]  /*0460*/  FFMA.FTZ R12, R12, 0.69314718246459960938, R15 ;  /* 0x3f3172180c0c7823 */ /* 0x000fe2000001000f */
[----:B------:R-:W-:Y:S01]  /*0470*/  @P1 FFMA.FTZ R12, R11, R14, +INF ;  /* 0x7f8000000b0c1423 */ /* 0x000fe2000001000e */
[----:B------:R-:W-:-:S04]  /*0480*/  ISETP.GE.AND P1, PT, R18, 0x2, PT ;  /* 0x000000021200780c */ /* 0x000fc80003f26270 */
[----:B------:R-:W-:Y:S02]  /*0490*/  FSEL R12, R12, -INF , P0 ;  /* 0xff8000000c0c7808 */ /* 0x000fe40000000000 */
[----:B------:R-:W-:-:S03]  /*04a0*/  LOP3.LUT P0, RZ, R18, 0x1f, RZ, 0xc0, !PT ;  /* 0x0000001f12ff7812 */ /* 0x000fc6000780c0ff */
[--C-:B------:R-:W-:Y:S01]  /*04b0*/  FADD R5, R5, -R12.reuse ;  /* 0x8000000c05057221 */ /* 0x100fe20000000000 */
[--C-:B------:R-:W-:Y:S01]  /*04c0*/  FADD R4, R4, -R12.reuse ;  /* 0x8000000c04047221 */ /* 0x100fe20000000000 */
[--C-:B------:R-:W-:Y:S01]  /*04d0*/  FADD R3, R3, -R12.reuse ;  /* 0x8000000c03037221 */ /* 0x100fe20000000000 */
[----:B------:R-:W-:Y:S01]  /*04e0*/  FADD R6, R6, -R12 ;  /* 0x8000000c06067221 */ /* 0x000fe20000000000 */
[----:B------:R-:W-:-:S04]  /*04f0*/  FMUL R8, R8, R5 ;  /* 0x0000000508087220 */ /* 0x000fc80000400000 */
[----:B------:R-:W-:-:S04]  /*0500*/  FFMA R4, R7, R4, R8 ;  /* 0x0000000407047223 */ /* 0x000fc80000000008 */
[----:B------:R-:W-:-:S04]  /*0510*/  FFMA R3, R9, R3, R4 ;  /* 0x0000000309037223 */ /* 0x000fc80000000004 */
[----:B------:R-:W-:-:S05]  /*0520*/  FFMA R3, R10, R6, R3 ;  /* 0x000000060a037223 */ /* 0x000fca0000000003 */
[----:B------:R-:W0:Y:S02]  /*0530*/  SHFL.BFLY PT, R4, R3, 0x10, 0x1f ;  /* 0x0e001f0003047f89 */ /* 0x000e2400000e0000 */
[----:B0-----:R-:W-:Y:S01]  /*0540*/  FADD R4, R3, R4 ;  /* 0x0000000403047221 */ /* 0x001fe20000000000 */
[----:B------:R-:W-:-:S04]  /*0550*/  SHF.R.U32.HI R3, RZ, 0x3, R18 ;  /* 0x00000003ff037819 */ /* 0x000fc80000011612 */
[----:B------:R-:W0:Y:S01]  /*0560*/  SHFL.BFLY PT, R5, R4, 0x8, 0x1f ;  /* 0x0d001f0004057f89 */ /* 0x000e2200000e0000 */
[----:B------:R-:W-:Y:S01]  /*0570*/  LOP3.LUT R3, R3, 0x4, RZ, 0xc0, !PT ;  /* 0x0000000403037812 */ /* 0x000fe200078ec0ff */
[----:B0-----:R-:W-:Y:S01]  /*0580*/  FADD R5, R4, R5 ;  /* 0x0000000504057221 */ /* 0x001fe20000000000 */
[----:B------:R-:W-:-:S04]  /*0590*/  LOP3.LUT R4, R18, 0x1, RZ, 0xc0, !PT ;  /* 0x0000000112047812 */ /* 0x000fc800078ec0ff */
[----:B------:R-:W0:Y:S02]  /*05a0*/  SHFL.BFLY PT, R6, R5, 0x4, 0x1f ;  /* 0x0c801f0005067f89 */ /* 0x000e2400000e0000 */
[----:B0-----:R-:W-:-:S05]  /*05b0*/  FADD R6, R5, R6 ;  /* 0x0000000605067221 */ /* 0x001fca0000000000 */
[----:B------:R-:W0:Y:S02]  /*05c0*/  SHFL.BFLY PT, R7, R6, 0x2, 0x1f ;  /* 0x0c401f0006077f89 */ /* 0x000e2400000e0000 */
[----:B0-----:R-:W-:-:S05]  /*05d0*/  FADD R7, R6, R7 ;  /* 0x0000000706077221 */ /* 0x001fca0000000000 */
[----:B------:R-:W0:Y:S02]  /*05e0*/  SHFL.BFLY PT, R8, R7, 0x1, 0x1f ;  /* 0x0c201f0007087f89 */ /* 0x000e2400000e0000 */
[----:B0-----:R-:W-:-:S05]  /*05f0*/  FADD R8, R7, R8 ;  /* 0x0000000807087221 */ /* 0x001fca0000000000 */
[----:B------:R-:W-:Y:S01]  /*0600*/  @!P0 STS [R3+UR4], R8 ;  /* 0x0000000803008988 */ /* 0x000fe20008000804 */
[----:B------:R-:W-:Y:S01]  /*0610*/  BAR.SYNC.DEFER_BLOCKING 0x0 ;  /* 0x0000000000007b1d */ /* 0x000fe20000010000 */
[----:B------:R-:W-:-:S04]  /*0620*/  ISETP.NE.U32.AND P0, PT, R4, 0x1, PT ;  /* 0x000000010400780c */ /* 0x000fc80003f05070 */
[----:B------:R-:W-:Y:S01]  /*0630*/  ISETP.LT.AND P0, PT, R18, 0x2, P0 ;  /* 0x000000021200780c */ /* 0x000fe20000701270 */
[----:B------:R-:W0:Y:S04]  /*0640*/  @!P1 LDS R2, [R0+UR4] ;  /* 0x0000000400029984 */ /* 0x000e280008000800 */
[----:B0-----:R-:W0:Y:S02]  /*0650*/  SHFL.BFLY PT, R5, R2, 0x1, 0x1f ;  /* 0x0c201f0002057f89 */ /* 0x001e2400000e0000 */
[----:B0-----:R-:W-:-:S06]  /*0660*/  FADD R5, R2, R5 ;  /* 0x0000000502057221 */ /* 0x001fcc0000000000 */
[----:B------:R0:W-:Y:S01]  /*0670*/  @P0 STS [R0+UR4], R5 ;  /* 0x0000000500000988 */ /* 0x0001e20008000804 */
[----:B------:R-:W-:Y:S01]  /*0680*/  BAR.SYNC.DEFER_BLOCKING 0x0 ;  /* 0x0000000000007b1d */ /* 0x000fe20000010000 */
[----:B------:R-:W-:-:S05]  /*0690*/  LOP3.LUT P0, RZ, R18, 0x3f, RZ, 0xc0, !PT ;  /* 0x0000003f12ff7812 */ /* 0x000fca000780c0ff */
[----:B------:R-:W1:Y:S02]  /*06a0*/  LDS R4, [UR4] ;  /* 0x00000004ff047984 */ /* 0x000e640008000800 */
[----:B------:R-:W-:Y:S06]  /*06b0*/  BAR.SYNC.DEFER_BLOCKING 0x0 ;  /* 0x0000000000007b1d */ /* 0x000fec0000010000 */
[----:B0-----:R-:W-:Y:S05]  /*06c0*/  @P0 EXIT ;  /* 0x000000000000094d */ /* 0x001fea0003800000 */
[----:B------:R-:W0:Y:S01]  /*06d0*/  LDC.64 R2, c[0x0][0x210] ;  /* 0x00008400ff027b82 */ /* 0x000e220000000a00 */
[----:B-1----:R-:W-:-:S05]  /*06e0*/  FMUL R5, R4, 0.015625 ;  /* 0x3c80000004057820 */ /* 0x002fca0000400000 */
[----:B0-----:R-:W-:Y:S01]  /*06f0*/  STG.E desc[UR6][R2.64], R5 ;  /* 0x0000000502007986 */ /* 0x001fe2000c101906 */
[----:B------:R-:W-:Y:S05]  /*0700*/  EXIT ;  /* 0x000000000000794d */ /* 0x000fea0003800000 */
.L_x_0:
[----:B------:R-:W-:-:S00]  /*0710*/  BRA `(.L_x_0) ;  /* 0xfffffffc00fc7947 */ /* 0x000fc0000383ffff */
[----:B------:R-:W-:-:S00]  /*0720*/  NOP ;  /* 0x0000000000007918 */ /* 0x000fc00000000000 */
        /* <DEDUP_REMOVED lines=13> */
.L_x_1:


//--------------------- .nv.global.init           --------------------------
	.section	.nv.global.init,"aw",@progbits
.nv.global.init:
	.type		_$_str,@object
	.size		_$_str,(.L_0 - _$_str)
_$_str:
        /*0000*/ 	.byte	0x5f, 0x5f, 0x43, 0x55, 0x44, 0x41, 0x5f, 0x46, 0x54, 0x5a, 0x00
.L_0:


//--------------------- .nv.shared.triton_per_fused__log_softmax_mean_mul_neg_sum_1 --------------------------
	.section	.nv.shared.triton_per_fused__log_softmax_mean_mul_neg_sum_1,"aw",@nobits
	.sectionflags	@""
	.align	16
	.zero		1024


//--------------------- .nv.constant0.triton_per_fused__log_softmax_mean_mul_neg_sum_1 --------------------------
	.section	.nv.constant0.triton_per_fused__log_softmax_mean_mul_neg_sum_1,"a",@progbits
	.sectionflags	@""
	.align	4
.nv.constant0.triton_per_fused__log_softmax_mean_mul_neg_sum_1:
	.zero		556
